//
// Generated by NVIDIA NVVM Compiler
//
// Compiler Build ID: CL-36424714
// Cuda compilation tools, release 13.0, V13.0.88
// Based on NVVM 20.0.0
//

.version 9.0
.target sm_100
.address_size 64

	// .globl	_Z14inversionPairsPiS_

.visible .entry _Z14inversionPairsPiS_(
	.param .u64 .ptr .align 1 _Z14inversionPairsPiS__param_0,
	.param .u64 .ptr .align 1 _Z14inversionPairsPiS__param_1
)
{
	.reg .pred 	%p<3>;
	.reg .b32 	%r<8>;
	.reg .b64 	%rd<11>;

	ld.param.u64 	%rd1, [_Z14inversionPairsPiS__param_0];
	ld.param.u64 	%rd2, [_Z14inversionPairsPiS__param_1];
	mov.u32 	%r1, %ctaid.x;
	mov.u32 	%r2, %tid.x;
	setp.ge.u32 	%p1, %r1, %r2;
	@%p1 bra 	$L__BB0_3;
	cvta.to.global.u64 	%rd3, %rd1;
	mul.wide.u32 	%rd4, %r1, 4;
	add.s64 	%rd5, %rd3, %rd4;
	ld.global.u32 	%r3, [%rd5];
	mul.wide.u32 	%rd6, %r2, 4;
	add.s64 	%rd7, %rd3, %rd6;
	ld.global.u32 	%r4, [%rd7];
	setp.le.s32 	%p2, %r3, %r4;
	@%p2 bra 	$L__BB0_3;
	mov.u32 	%r5, %ntid.x;
	mad.lo.s32 	%r6, %r1, %r5, %r2;
	cvta.to.global.u64 	%rd8, %rd2;
	mul.wide.u32 	%rd9, %r6, 4;
	add.s64 	%rd10, %rd8, %rd9;
	mov.b32 	%r7, 1;
	st.global.u32 	[%rd10], %r7;
$L__BB0_3:
	ret;

}
	// .globl	_Z15countInversionsPii
.visible .entry _Z15countInversionsPii(
	.param .u64 .ptr .align 1 _Z15countInversionsPii_param_0,
	.param .u32 _Z15countInversionsPii_param_1
)
{
	.reg .pred 	%p<10>;
	.reg .b32 	%r<147>;
	.reg .b64 	%rd<63>;

	ld.param.u64 	%rd2, [_Z15countInversionsPii_param_0];
	ld.param.u32 	%r36, [_Z15countInversionsPii_param_1];
	cvta.to.global.u64 	%rd1, %rd2;
	setp.lt.s32 	%p1, %r36, 1;
	mov.b32 	%r146, 0;
	@%p1 bra 	$L__BB1_13;
	mov.u32 	%r40, %tid.x;
	mul.lo.s32 	%r1, %r36, %r40;
	and.b32  	%r2, %r36, 15;
	setp.lt.u32 	%p2, %r36, 16;
	mov.b32 	%r138, 0;
	mov.u32 	%r146, %r138;
	@%p2 bra 	$L__BB1_4;
	and.b32  	%r138, %r36, 2147483632;
	neg.s32 	%r132, %r138;
	add.s32 	%r131, %r1, 7;
	mov.b32 	%r146, 0;
$L__BB1_3:
	.pragma "nounroll";
	add.s32 	%r42, %r131, -7;
	mul.wide.u32 	%rd3, %r42, 4;
	add.s64 	%rd4, %rd1, %rd3;
	ld.global.u32 	%r43, [%rd4];
	add.s32 	%r44, %r43, %r146;
	mov.b32 	%r45, 0;
	st.global.u32 	[%rd4], %r45;
	add.s32 	%r46, %r131, -6;
	mul.wide.u32 	%rd5, %r46, 4;
	add.s64 	%rd6, %rd1, %rd5;
	ld.global.u32 	%r47, [%rd6];
	add.s32 	%r48, %r47, %r44;
	st.global.u32 	[%rd6], %r45;
	add.s32 	%r49, %r131, -5;
	mul.wide.u32 	%rd7, %r49, 4;
	add.s64 	%rd8, %rd1, %rd7;
	ld.global.u32 	%r50, [%rd8];
	add.s32 	%r51, %r50, %r48;
	st.global.u32 	[%rd8], %r45;
	add.s32 	%r52, %r131, -4;
	mul.wide.u32 	%rd9, %r52, 4;
	add.s64 	%rd10, %rd1, %rd9;
	ld.global.u32 	%r53, [%rd10];
	add.s32 	%r54, %r53, %r51;
	st.global.u32 	[%rd10], %r45;
	add.s32 	%r55, %r131, -3;
	mul.wide.u32 	%rd11, %r55, 4;
	add.s64 	%rd12, %rd1, %rd11;
	ld.global.u32 	%r56, [%rd12];
	add.s32 	%r57, %r56, %r54;
	st.global.u32 	[%rd12], %r45;
	add.s32 	%r58, %r131, -2;
	mul.wide.u32 	%rd13, %r58, 4;
	add.s64 	%rd14, %rd1, %rd13;
	ld.global.u32 	%r59, [%rd14];
	add.s32 	%r60, %r59, %r57;
	st.global.u32 	[%rd14], %r45;
	add.s32 	%r61, %r131, -1;
	mul.wide.u32 	%rd15, %r61, 4;
	add.s64 	%rd16, %rd1, %rd15;
	ld.global.u32 	%r62, [%rd16];
	add.s32 	%r63, %r62, %r60;
	st.global.u32 	[%rd16], %r45;
	add.s32 	%r64, %r131, 8;
	mul.wide.u32 	%rd17, %r131, 4;
	add.s64 	%rd18, %rd1, %rd17;
	ld.global.u32 	%r65, [%rd18];
	add.s32 	%r66, %r65, %r63;
	st.global.u32 	[%rd18], %r45;
	add.s32 	%r67, %r131, 1;
	mul.wide.u32 	%rd19, %r67, 4;
	add.s64 	%rd20, %rd1, %rd19;
	ld.global.u32 	%r68, [%rd20];
	add.s32 	%r69, %r68, %r66;
	st.global.u32 	[%rd20], %r45;
	add.s32 	%r70, %r131, 2;
	mul.wide.u32 	%rd21, %r70, 4;
	add.s64 	%rd22, %rd1, %rd21;
	ld.global.u32 	%r71, [%rd22];
	add.s32 	%r72, %r71, %r69;
	st.global.u32 	[%rd22], %r45;
	add.s32 	%r73, %r131, 3;
	mul.wide.u32 	%rd23, %r73, 4;
	add.s64 	%rd24, %rd1, %rd23;
	ld.global.u32 	%r74, [%rd24];
	add.s32 	%r75, %r74, %r72;
	st.global.u32 	[%rd24], %r45;
	add.s32 	%r76, %r131, 4;
	mul.wide.u32 	%rd25, %r76, 4;
	add.s64 	%rd26, %rd1, %rd25;
	ld.global.u32 	%r77, [%rd26];
	add.s32 	%r78, %r77, %r75;
	st.global.u32 	[%rd26], %r45;
	add.s32 	%r79, %r131, 5;
	mul.wide.u32 	%rd27, %r79, 4;
	add.s64 	%rd28, %rd1, %rd27;
	ld.global.u32 	%r80, [%rd28];
	add.s32 	%r81, %r80, %r78;
	st.global.u32 	[%rd28], %r45;
	add.s32 	%r82, %r131, 6;
	mul.wide.u32 	%rd29, %r82, 4;
	add.s64 	%rd30, %rd1, %rd29;
	ld.global.u32 	%r83, [%rd30];
	add.s32 	%r84, %r83, %r81;
	st.global.u32 	[%rd30], %r45;
	add.s32 	%r85, %r131, 7;
	mul.wide.u32 	%rd31, %r85, 4;
	add.s64 	%rd32, %rd1, %rd31;
	ld.global.u32 	%r86, [%rd32];
	add.s32 	%r87, %r86, %r84;
	st.global.u32 	[%rd32], %r45;
	mul.wide.u32 	%rd33, %r64, 4;
	add.s64 	%rd34, %rd1, %rd33;
	ld.global.u32 	%r88, [%rd34];
	add.s32 	%r146, %r88, %r87;
	st.global.u32 	[%rd34], %r45;
	add.s32 	%r132, %r132, 16;
	add.s32 	%r131, %r131, 16;
	setp.ne.s32 	%p3, %r132, 0;
	@%p3 bra 	$L__BB1_3;
$L__BB1_4:
	setp.eq.s32 	%p4, %r2, 0;
	@%p4 bra 	$L__BB1_13;
	and.b32  	%r15, %r36, 7;
	setp.lt.u32 	%p5, %r2, 8;
	@%p5 bra 	$L__BB1_7;
	add.s32 	%r90, %r138, %r1;
	mul.wide.u32 	%rd35, %r90, 4;
	add.s64 	%rd36, %rd1, %rd35;
	ld.global.u32 	%r91, [%rd36];
	add.s32 	%r92, %r91, %r146;
	mov.b32 	%r93, 0;
	st.global.u32 	[%rd36], %r93;
	add.s32 	%r94, %r90, 1;
	mul.wide.u32 	%rd37, %r94, 4;
	add.s64 	%rd38, %rd1, %rd37;
	ld.global.u32 	%r95, [%rd38];
	add.s32 	%r96, %r95, %r92;
	st.global.u32 	[%rd38], %r93;
	add.s32 	%r97, %r90, 2;
	mul.wide.u32 	%rd39, %r97, 4;
	add.s64 	%rd40, %rd1, %rd39;
	ld.global.u32 	%r98, [%rd40];
	add.s32 	%r99, %r98, %r96;
	st.global.u32 	[%rd40], %r93;
	add.s32 	%r100, %r90, 3;
	mul.wide.u32 	%rd41, %r100, 4;
	add.s64 	%rd42, %rd1, %rd41;
	ld.global.u32 	%r101, [%rd42];
	add.s32 	%r102, %r101, %r99;
	st.global.u32 	[%rd42], %r93;
	add.s32 	%r103, %r90, 4;
	mul.wide.u32 	%rd43, %r103, 4;
	add.s64 	%rd44, %rd1, %rd43;
	ld.global.u32 	%r104, [%rd44];
	add.s32 	%r105, %r104, %r102;
	st.global.u32 	[%rd44], %r93;
	add.s32 	%r106, %r90, 5;
	mul.wide.u32 	%rd45, %r106, 4;
	add.s64 	%rd46, %rd1, %rd45;
	ld.global.u32 	%r107, [%rd46];
	add.s32 	%r108, %r107, %r105;
	st.global.u32 	[%rd46], %r93;
	add.s32 	%r109, %r90, 6;
	mul.wide.u32 	%rd47, %r109, 4;
	add.s64 	%rd48, %rd1, %rd47;
	ld.global.u32 	%r110, [%rd48];
	add.s32 	%r111, %r110, %r108;
	st.global.u32 	[%rd48], %r93;
	add.s32 	%r112, %r90, 7;
	mul.wide.u32 	%rd49, %r112, 4;
	add.s64 	%rd50, %rd1, %rd49;
	ld.global.u32 	%r113, [%rd50];
	add.s32 	%r146, %r113, %r111;
	st.global.u32 	[%rd50], %r93;
	add.s32 	%r138, %r138, 8;
$L__BB1_7:
	setp.eq.s32 	%p6, %r15, 0;
	@%p6 bra 	$L__BB1_13;
	and.b32  	%r21, %r36, 3;
	setp.lt.u32 	%p7, %r15, 4;
	@%p7 bra 	$L__BB1_10;
	add.s32 	%r115, %r138, %r1;
	mul.wide.u32 	%rd51, %r115, 4;
	add.s64 	%rd52, %rd1, %rd51;
	ld.global.u32 	%r116, [%rd52];
	add.s32 	%r117, %r116, %r146;
	mov.b32 	%r118, 0;
	st.global.u32 	[%rd52], %r118;
	add.s32 	%r119, %r115, 1;
	mul.wide.u32 	%rd53, %r119, 4;
	add.s64 	%rd54, %rd1, %rd53;
	ld.global.u32 	%r120, [%rd54];
	add.s32 	%r121, %r120, %r117;
	st.global.u32 	[%rd54], %r118;
	add.s32 	%r122, %r115, 2;
	mul.wide.u32 	%rd55, %r122, 4;
	add.s64 	%rd56, %rd1, %rd55;
	ld.global.u32 	%r123, [%rd56];
	add.s32 	%r124, %r123, %r121;
	st.global.u32 	[%rd56], %r118;
	add.s32 	%r125, %r115, 3;
	mul.wide.u32 	%rd57, %r125, 4;
	add.s64 	%rd58, %rd1, %rd57;
	ld.global.u32 	%r126, [%rd58];
	add.s32 	%r146, %r126, %r124;
	st.global.u32 	[%rd58], %r118;
	add.s32 	%r138, %r138, 4;
$L__BB1_10:
	setp.eq.s32 	%p8, %r21, 0;
	@%p8 bra 	$L__BB1_13;
	add.s32 	%r144, %r138, %r1;
	neg.s32 	%r143, %r21;
$L__BB1_12:
	.pragma "nounroll";
	mul.wide.u32 	%rd59, %r144, 4;
	add.s64 	%rd60, %rd1, %rd59;
	ld.global.u32 	%r127, [%rd60];
	add.s32 	%r146, %r127, %r146;
	mov.b32 	%r128, 0;
	st.global.u32 	[%rd60], %r128;
	add.s32 	%r144, %r144, 1;
	add.s32 	%r143, %r143, 1;
	setp.ne.s32 	%p9, %r143, 0;
	@%p9 bra 	$L__BB1_12;
$L__BB1_13:
	mov.u32 	%r129, %tid.x;
	mul.lo.s32 	%r130, %r36, %r129;
	mul.wide.u32 	%rd61, %r130, 4;
	add.s64 	%rd62, %rd1, %rd61;
	st.global.u32 	[%rd62], %r146;
	ret;

}


// ===== COMPILED SASS (sm_100) =====

	.target	sm_100

	.elftype	@"ET_EXEC"


//--------------------- .note.nv.tkinfo           --------------------------
	.section	.note.nv.tkinfo,"",@"SHT_NOTE"
	.sectionflags	@"SHF_NOTE_NV_TKINFO"
	.tkinfo
        /*0018*/ 	.word	0x00000002
        /*0030*/ 	.string	""
        /*0030*/ 	.string	"ptxas"
        /*0030*/ 	.string	"Cuda compilation tools, release 13.0, V13.0.88"
        /*0030*/ 	.string	"Build cuda_13.0.r13.0/compiler.36424714_0"
        /*0030*/ 	.string	"-arch sm_100 -m 64 "



//--------------------- .note.nv.cuinfo           --------------------------
	.section	.note.nv.cuinfo,"",@"SHT_NOTE"
	.sectionflags	@"SHF_NOTE_NV_CUINFO"
        /*0018*/ 	.short	0x0002
        /*001a*/ 	.short	0x0064
        /*001c*/ 	.short	0x0082
	.zero		2


//--------------------- .nv.info                  --------------------------
	.section	.nv.info,"",@"SHT_CUDA_INFO"
	.align	4


	//----- nvinfo : EIATTR_REGCOUNT
	.align		4
        /*0000*/ 	.byte	0x04, 0x2f
        /*0002*/ 	.short	(.L_1 - .L_0)
	.align		4
.L_0:
        /*0004*/ 	.word	index@(_Z14inversionPairsPiS_)
        /*0008*/ 	.word	0x0000000a


	//----- nvinfo : EIATTR_FRAME_SIZE
	.align		4
.L_1:
        /*000c*/ 	.byte	0x04, 0x11
        /*000e*/ 	.short	(.L_3 - .L_2)
	.align		4
.L_2:
        /*0010*/ 	.word	index@(_Z14inversionPairsPiS_)
        /*0014*/ 	.word	0x00000000


	//----- nvinfo : EIATTR_REGCOUNT
	.align		4
.L_3:
        /*0018*/ 	.byte	0x04, 0x2f
        /*001a*/ 	.short	(.L_5 - .L_4)
	.align		4
.L_4:
        /*001c*/ 	.word	index@(_Z15countInversionsPii)
        /*0020*/ 	.word	0x00000020


	//----- nvinfo : EIATTR_FRAME_SIZE
	.align		4
.L_5:
        /*0024*/ 	.byte	0x04, 0x11
        /*0026*/ 	.short	(.L_7 - .L_6)
	.align		4
.L_6:
        /*0028*/ 	.word	index@(_Z15countInversionsPii)
        /*002c*/ 	.word	0x00000000


	//----- nvinfo : EIATTR_MIN_STACK_SIZE
	.align		4
.L_7:
        /*0030*/ 	.byte	0x04, 0x12
        /*0032*/ 	.short	(.L_9 - .L_8)
	.align		4
.L_8:
        /*0034*/ 	.word	index@(_Z15countInversionsPii)
        /*0038*/ 	.word	0x00000000


	//----- nvinfo : EIATTR_MIN_STACK_SIZE
	.align		4
.L_9:
        /*003c*/ 	.byte	0x04, 0x12
        /*003e*/ 	.short	(.L_11 - .L_10)
	.align		4
.L_10:
        /*0040*/ 	.word	index@(_Z14inversionPairsPiS_)
        /*0044*/ 	.word	0x00000000
.L_11:


//--------------------- .nv.compat                --------------------------
	.section	.nv.compat,"",@"SHT_CUDA_COMPAT_INFO"
	.align	4
        /*0000*/ 	.byte	0x02, 0x09, 0x00, 0x00, 0x02, 0x02, 0x01, 0x00, 0x02, 0x05, 0x05, 0x00, 0x03, 0x07, 0x01, 0x01
        /*0010*/ 	.byte	0x02, 0x03, 0x00, 0x00, 0x02, 0x06, 0x01, 0x00, 0x04, 0x0b, 0x08, 0x00, 0x09, 0x00, 0x00, 0x00
        /*0020*/ 	.byte	0x00, 0x00, 0x00, 0x00


//--------------------- .nv.info._Z15countInversionsPii --------------------------
	.section	.nv.info._Z15countInversionsPii,"",@"SHT_CUDA_INFO"
	.sectionflags	@""
	.align	4


	//----- nvinfo : EIATTR_CUDA_API_VERSION
	.align		4
        /*0000*/ 	.byte	0x04, 0x37
        /*0002*/ 	.short	(.L_13 - .L_12)
.L_12:
        /*0004*/ 	.word	0x00000082


	//----- nvinfo : EIATTR_KPARAM_INFO
	.align		4
.L_13:
        /*0008*/ 	.byte	0x04, 0x17
        /*000a*/ 	.short	(.L_15 - .L_14)
.L_14:
        /*000c*/ 	.word	0x00000000
        /*0010*/ 	.short	0x0001
        /*0012*/ 	.short	0x0008
        /*0014*/ 	.byte	0x00, 0xf0, 0x11, 0x00


	//----- nvinfo : EIATTR_KPARAM_INFO
	.align		4
.L_15:
        /*0018*/ 	.byte	0x04, 0x17
        /*001a*/ 	.short	(.L_17 - .L_16)
.L_16:
        /*001c*/ 	.word	0x00000000
        /*0020*/ 	.short	0x0000
        /*0022*/ 	.short	0x0000
        /*0024*/ 	.byte	0x00, 0xf5, 0x21, 0x00


	//----- nvinfo : EIATTR_SPARSE_MMA_MASK
	.align		4
.L_17:
        /*0028*/ 	.byte	0x03, 0x50
        /*002a*/ 	.short	0x0000


	//----- nvinfo : EIATTR_MAXREG_COUNT
	.align		4
        /*002c*/ 	.byte	0x03, 0x1b
        /*002e*/ 	.short	0x00ff


	//----- nvinfo : EIATTR_MERCURY_ISA_VERSION
	.align		4
        /*0030*/ 	.byte	0x03, 0x5f
        /*0032*/ 	.short	0x0101


	//----- nvinfo : EIATTR_VRC_CTA_INIT_COUNT
	.align		4
        /*0034*/ 	.byte	0x02, 0x4a
	.zero		1
	.zero		1


	//----- nvinfo : EIATTR_EXIT_INSTR_OFFSETS
	.align		4
        /*0038*/ 	.byte	0x04, 0x1c
        /*003a*/ 	.short	(.L_19 - .L_18)


	//   ....[0]....
.L_18:
        /*003c*/ 	.word	0x00000b20


	//----- nvinfo : EIATTR_CBANK_PARAM_SIZE
	.align		4
.L_19:
        /*0040*/ 	.byte	0x03, 0x19
        /*0042*/ 	.short	0x000c


	//----- nvinfo : EIATTR_PARAM_CBANK
	.align		4
        /*0044*/ 	.byte	0x04, 0x0a
        /*0046*/ 	.short	(.L_21 - .L_20)
	.align		4
.L_20:
        /*0048*/ 	.word	index@(.nv.constant0._Z15countInversionsPii)
        /*004c*/ 	.short	0x0380
        /*004e*/ 	.short	0x000c


	//----- nvinfo : EIATTR_SW_WAR
	.align		4
.L_21:
        /*0050*/ 	.byte	0x04, 0x36
        /*0052*/ 	.short	(.L_23 - .L_22)
.L_22:
        /*0054*/ 	.word	0x00000008
.L_23:


//--------------------- .nv.info._Z14inversionPairsPiS_ --------------------------
	.section	.nv.info._Z14inversionPairsPiS_,"",@"SHT_CUDA_INFO"
	.sectionflags	@""
	.align	4


	//----- nvinfo : EIATTR_CUDA_API_VERSION
	.align		4
        /*0000*/ 	.byte	0x04, 0x37
        /*0002*/ 	.short	(.L_25 - .L_24)
.L_24:
        /*0004*/ 	.word	0x00000082


	//----- nvinfo : EIATTR_KPARAM_INFO
	.align		4
.L_25:
        /*0008*/ 	.byte	0x04, 0x17
        /*000a*/ 	.short	(.L_27 - .L_26)
.L_26:
        /*000c*/ 	.word	0x00000000
        /*0010*/ 	.short	0x0001
        /*0012*/ 	.short	0x0008
        /*0014*/ 	.byte	0x00, 0xf5, 0x21, 0x00


	//----- nvinfo : EIATTR_KPARAM_INFO
	.align		4
.L_27:
        /*0018*/ 	.byte	0x04, 0x17
        /*001a*/ 	.short	(.L_29 - .L_28)
.L_28:
        /*001c*/ 	.word	0x00000000
        /*0020*/ 	.short	0x0000
        /*0022*/ 	.short	0x0000
        /*0024*/ 	.byte	0x00, 0xf5, 0x21, 0x00


	//----- nvinfo : EIATTR_SPARSE_MMA_MASK
	.align		4
.L_29:
        /*0028*/ 	.byte	0x03, 0x50
        /*002a*/ 	.short	0x0000


	//----- nvinfo : EIATTR_MAXREG_COUNT
	.align		4
        /*002c*/ 	.byte	0x03, 0x1b
        /*002e*/ 	.short	0x00ff


	//----- nvinfo : EIATTR_MERCURY_ISA_VERSION
	.align		4
        /*0030*/ 	.byte	0x03, 0x5f
        /*0032*/ 	.short	0x0101


	//----- nvinfo : EIATTR_VRC_CTA_INIT_COUNT
	.align		4
        /*0034*/ 	.byte	0x02, 0x4a
	.zero		1
	.zero		1


	//----- nvinfo : EIATTR_EXIT_INSTR_OFFSETS
	.align		4
        /*0038*/ 	.byte	0x04, 0x1c
        /*003a*/ 	.short	(.L_31 - .L_30)


	//   ....[0]....
.L_30:
        /*003c*/ 	.word	0x00000040


	//   ....[1]....
        /*0040*/ 	.word	0x000000c0


	//   ....[2]....
        /*0044*/ 	.word	0x00000130


	//----- nvinfo : EIATTR_CBANK_PARAM_SIZE
	.align		4
.L_31:
        /*0048*/ 	.byte	0x03, 0x19
        /*004a*/ 	.short	0x0010


	//----- nvinfo : EIATTR_PARAM_CBANK
	.align		4
        /*004c*/ 	.byte	0x04, 0x0a
        /*004e*/ 	.short	(.L_33 - .L_32)
	.align		4
.L_32:
        /*0050*/ 	.word	index@(.nv.constant0._Z14inversionPairsPiS_)
        /*0054*/ 	.short	0x0380
        /*0056*/ 	.short	0x0010


	//----- nvinfo : EIATTR_SW_WAR
	.align		4
.L_33:
        /*0058*/ 	.byte	0x04, 0x36
        /*005a*/ 	.short	(.L_35 - .L_34)
.L_34:
        /*005c*/ 	.word	0x00000008
.L_35:


//--------------------- .nv.callgraph             --------------------------
	.section	.nv.callgraph,"",@"SHT_CUDA_CALLGRAPH"
	.align	4
	.sectionentsize	8
	.align		4
        /*0000*/ 	.word	0x00000000
	.align		4
        /*0004*/ 	.word	0xffffffff
	.align		4
        /*0008*/ 	.word	0x00000000
	.align		4
        /*000c*/ 	.word	0xfffffffe
	.align		4
        /*0010*/ 	.word	0x00000000
	.align		4
        /*0014*/ 	.word	0xfffffffd
	.align		4
        /*0018*/ 	.word	0x00000000
	.align		4
        /*001c*/ 	.word	0xfffffffc


//--------------------- .text._Z15countInversionsPii --------------------------
	.section	.text._Z15countInversionsPii,"ax",@progbits
	.align	128
        .global         _Z15countInversionsPii
        .type           _Z15countInversionsPii,@function
        .size           _Z15countInversionsPii,(.L_x_8 - _Z15countInversionsPii)
        .other          _Z15countInversionsPii,@"STO_CUDA_ENTRY STV_DEFAULT"
_Z15countInversionsPii:
.text._Z15countInversionsPii:
[----:B------:R-:W-:Y:S08]  /*0000*/  LDC R1, c[0x0][0x37c] ;  /* 0x0000df00ff017b82 */ /* 0x000ff00000000800 */
[----:B------:R-:W0:Y:S01]  /*0010*/  LDC R0, c[0x0][0x388] ;  /* 0x0000e200ff007b82 */ /* 0x000e220000000800 */
[----:B------:R-:W1:Y:S01]  /*0020*/  LDCU.64 UR4, c[0x0][0x358] ;  /* 0x00006b00ff0477ac */ /* 0x000e620008000a00 */
[----:B------:R-:W-:Y:S01]  /*0030*/  HFMA2 R7, -RZ, RZ, 0, 0 ;  /* 0x00000000ff077431 */ /* 0x000fe200000001ff */
[----:B0-----:R-:W-:-:S13]  /*0040*/  ISETP.GE.AND P0, PT, R0, 0x1, PT ;  /* 0x000000010000780c */ /* 0x001fda0003f06270 */
[----:B-1----:R-:W-:Y:S05]  /*0050*/  @!P0 BRA `(.L_x_0) ;  /* 0x00000008009c8947 */ /* 0x002fea0003800000 */
[----:B------:R-:W0:Y:S01]  /*0060*/  S2R R3, SR_TID.X ;  /* 0x0000000000037919 */ /* 0x000e220000002100 */
[C---:B------:R-:W-:Y:S01]  /*0070*/  ISETP.GE.U32.AND P1, PT, R0.reuse, 0x10, PT ;  /* 0x000000100000780c */ /* 0x040fe20003f26070 */
[----:B------:R-:W-:Y:S01]  /*0080*/  IMAD.MOV.U32 R5, RZ, RZ, RZ ;  /* 0x000000ffff057224 */ /* 0x000fe200078e00ff */
[----:B------:R-:W-:Y:S02]  /*0090*/  LOP3.LUT R4, R0, 0xf, RZ, 0xc0, !PT ;  /* 0x0000000f00047812 */ /* 0x000fe400078ec0ff */
[----:B------:R-:W-:Y:S02]  /*00a0*/  MOV R7, RZ ;  /* 0x000000ff00077202 */ /* 0x000fe40000000f00 */
[----:B------:R-:W-:-:S07]  /*00b0*/  ISETP.NE.AND P0, PT, R4, RZ, PT ;  /* 0x000000ff0400720c */ /* 0x000fce0003f05270 */
[----:B------:R-:W-:Y:S06]  /*00c0*/  @!P1 BRA `(.L_x_1) ;  /* 0x0000000400409947 */ /* 0x000fec0003800000 */
[----:B------:R-:W-:Y:S01]  /*00d0*/  LOP3.LUT R5, R0, 0x7ffffff0, RZ, 0xc0, !PT ;  /* 0x7ffffff000057812 */ /* 0x000fe200078ec0ff */
[----:B0-----:R-:W-:Y:S02]  /*00e0*/  IMAD R2, R3, R0, 0x7 ;  /* 0x0000000703027424 */ /* 0x001fe400078e0200 */
[----:B------:R-:W-:Y:S01]  /*00f0*/  IMAD.MOV.U32 R7, RZ, RZ, RZ ;  /* 0x000000ffff077224 */ /* 0x000fe200078e00ff */
[----:B------:R-:W-:-:S07]  /*0100*/  IADD3 R6, PT, PT, -R5, RZ, RZ ;  /* 0x000000ff05067210 */ /* 0x000fce0007ffe1ff */
.L_x_2:
[----:B------:R-:W0:Y:S01]  /*0110*/  LDC.64 R14, c[0x0][0x380] ;  /* 0x0000e000ff0e7b82 */ /* 0x000e220000000a00 */
[C---:B------:R-:W-:Y:S01]  /*0120*/  VIADD R17, R2.reuse, 0xfffffff9 ;  /* 0xfffffff902117836 */ /* 0x040fe20000000000 */
[C---:B------:R-:W-:Y:S01]  /*0130*/  IADD3 R11, PT, PT, R2.reuse, -0x6, RZ ;  /* 0xfffffffa020b7810 */ /* 0x040fe20007ffe0ff */
[C---:B------:R-:W-:Y:S01]  /*0140*/  VIADD R13, R2.reuse, 0xfffffffb ;  /* 0xfffffffb020d7836 */ /* 0x040fe20000000000 */
[C---:B------:R-:W-:Y:S01]  /*0150*/  IADD3 R9, PT, PT, R2.reuse, -0x4, RZ ;  /* 0xfffffffc02097810 */ /* 0x040fe20007ffe0ff */
[C---:B------:R-:W-:Y:S01]  /*0160*/  VIADD R19, R2.reuse, 0xfffffffd ;  /* 0xfffffffd02137836 */ /* 0x040fe20000000000 */
[C---:B------:R-:W-:Y:S01]  /*0170*/  IADD3 R21, PT, PT, R2.reuse, -0x2, RZ ;  /* 0xfffffffe02157810 */ /* 0x040fe20007ffe0ff */
[C---:B------:R-:W-:Y:S01]  /*0180*/  VIADD R23, R2.reuse, 0xffffffff ;  /* 0xffffffff02177836 */ /* 0x040fe20000000000 */
[----:B------:R-:W-:Y:S01]  /*0190*/  IADD3 R29, PT, PT, R2, 0x1, RZ ;  /* 0x00000001021d7810 */ /* 0x000fe20007ffe0ff */
[----:B0-----:R-:W-:-:S04]  /*01a0*/  IMAD.WIDE.U32 R16, R17, 0x4, R14 ;  /* 0x0000000411107825 */ /* 0x001fc800078e000e */
[--C-:B------:R-:W-:Y:S01]  /*01b0*/  IMAD.WIDE.U32 R10, R11, 0x4, R14.reuse ;  /* 0x000000040b0a7825 */ /* 0x100fe200078e000e */
[----:B------:R0:W2:Y:S03]  /*01c0*/  LDG.E R27, desc[UR4][R16.64] ;  /* 0x00000004101b7981 */ /* 0x0000a6000c1e1900 */
[--C-:B------:R-:W-:Y:S01]  /*01d0*/  IMAD.WIDE.U32 R12, R13, 0x4, R14.reuse ;  /* 0x000000040d0c7825 */ /* 0x100fe200078e000e */
[----:B------:R0:W-:Y:S03]  /*01e0*/  STG.E desc[UR4][R16.64], RZ ;  /* 0x000000ff10007986 */ /* 0x0001e6000c101904 */
[--C-:B------:R-:W-:Y:S01]  /*01f0*/  IMAD.WIDE.U32 R8, R9, 0x4, R14.reuse ;  /* 0x0000000409087825 */ /* 0x100fe200078e000e */
[----:B------:R1:W2:Y:S03]  /*0200*/  LDG.E R28, desc[UR4][R10.64] ;  /* 0x000000040a1c7981 */ /* 0x0002a6000c1e1900 */
[--C-:B------:R-:W-:Y:S01]  /*0210*/  IMAD.WIDE.U32 R18, R19, 0x4, R14.reuse ;  /* 0x0000000413127825 */ /* 0x100fe200078e000e */
[----:B------:R1:W-:Y:S03]  /*0220*/  STG.E desc[UR4][R10.64], RZ ;  /* 0x000000ff0a007986 */ /* 0x0003e6000c101904 */
[--C-:B------:R-:W-:Y:S01]  /*0230*/  IMAD.WIDE.U32 R20, R21, 0x4, R14.reuse ;  /* 0x0000000415147825 */ /* 0x100fe200078e000e */
[----:B------:R3:W4:Y:S04]  /*0240*/  LDG.E R26, desc[UR4][R12.64] ;  /* 0x000000040c1a7981 */ /* 0x000728000c1e1900 */
[----:B------:R3:W-:Y:S01]  /*0250*/  STG.E desc[UR4][R12.64], RZ ;  /* 0x000000ff0c007986 */ /* 0x0007e2000c101904 */
[----:B0-----:R-:W-:-:S03]  /*0260*/  IMAD.WIDE.U32 R16, R23, 0x4, R14 ;  /* 0x0000000417107825 */ /* 0x001fc600078e000e */
[----:B------:R0:W4:Y:S01]  /*0270*/  LDG.E R25, desc[UR4][R8.64] ;  /* 0x0000000408197981 */ /* 0x000122000c1e1900 */
[----:B-1----:R-:W-:-:S03]  /*0280*/  IMAD.WIDE.U32 R10, R2, 0x4, R14 ;  /* 0x00000004020a7825 */ /* 0x002fc600078e000e */
[----:B------:R0:W-:Y:S01]  /*0290*/  STG.E desc[UR4][R8.64], RZ ;  /* 0x000000ff08007986 */ /* 0x0001e2000c101904 */
[----:B---3--:R-:W-:-:S03]  /*02a0*/  VIADD R12, R2, 0x2 ;  /* 0x00000002020c7836 */ /* 0x008fc60000000000 */
[----:B------:R1:W3:Y:S04]  /*02b0*/  LDG.E R24, desc[UR4][R18.64] ;  /* 0x0000000412187981 */ /* 0x0002e8000c1e1900 */
[----:B------:R1:W-:Y:S01]  /*02c0*/  STG.E desc[UR4][R18.64], RZ ;  /* 0x000000ff12007986 */ /* 0x0003e2000c101904 */
[--C-:B0-----:R-:W-:Y:S01]  /*02d0*/  IMAD.WIDE.U32 R8, R29, 0x4, R14.reuse ;  /* 0x000000041d087825 */ /* 0x101fe200078e000e */
[----:B------:R-:W-:Y:S02]  /*02e0*/  IADD3 R29, PT, PT, R2, 0x3, RZ ;  /* 0x00000003021d7810 */ /* 0x000fe40007ffe0ff */
[----:B------:R0:W3:Y:S04]  /*02f0*/  LDG.E R23, desc[UR4][R20.64] ;  /* 0x0000000414177981 */ /* 0x0000e8000c1e1900 */
[----:B------:R0:W-:Y:S01]  /*0300*/  STG.E desc[UR4][R20.64], RZ ;  /* 0x000000ff14007986 */ /* 0x0001e2000c101904 */
[----:B-1----:R-:W-:-:S03]  /*0310*/  IMAD.WIDE.U32 R18, R12, 0x4, R14 ;  /* 0x000000040c127825 */ /* 0x002fc600078e000e */
[----:B------:R1:W5:Y:S04]  /*0320*/  LDG.E R22, desc[UR4][R16.64] ;  /* 0x0000000410167981 */ /* 0x000368000c1e1900 */
[----:B------:R1:W-:Y:S01]  /*0330*/  STG.E desc[UR4][R16.64], RZ ;  /* 0x000000ff10007986 */ /* 0x0003e2000c101904 */
[----:B0-----:R-:W-:-:S03]  /*0340*/  IMAD.WIDE.U32 R20, R29, 0x4, R14 ;  /* 0x000000041d147825 */ /* 0x001fc600078e000e */
[----:B------:R-:W5:Y:S04]  /*0350*/  LDG.E R13, desc[UR4][R10.64] ;  /* 0x000000040a0d7981 */ /* 0x000f68000c1e1900 */
[----:B------:R0:W-:Y:S01]  /*0360*/  STG.E desc[UR4][R10.64], RZ ;  /* 0x000000ff0a007986 */ /* 0x0001e2000c101904 */
[----:B-1----:R-:W-:-:S03]  /*0370*/  VIADD R17, R2, 0x4 ;  /* 0x0000000402117836 */ /* 0x002fc60000000000 */
[----:B------:R-:W5:Y:S01]  /*0380*/  LDG.E R12, desc[UR4][R8.64] ;  /* 0x00000004080c7981 */ /* 0x000f62000c1e1900 */
[----:B------:R-:W-:-:S03]  /*0390*/  IMAD.WIDE.U32 R16, R17, 0x4, R14 ;  /* 0x0000000411107825 */ /* 0x000fc600078e000e */
[----:B------:R1:W-:Y:S01]  /*03a0*/  STG.E desc[UR4][R8.64], RZ ;  /* 0x000000ff08007986 */ /* 0x0003e2000c101904 */
[----:B------:R-:W-:-:S03]  /*03b0*/  IADD3 R29, PT, PT, R2, 0x5, RZ ;  /* 0x00000005021d7810 */ /* 0x000fc60007ffe0ff */
[----:B0-----:R-:W5:Y:S04]  /*03c0*/  LDG.E R11, desc[UR4][R18.64] ;  /* 0x00000004120b7981 */ /* 0x001f68000c1e1900 */
[----:B------:R-:W-:Y:S04]  /*03d0*/  STG.E desc[UR4][R18.64], RZ ;  /* 0x000000ff12007986 */ /* 0x000fe8000c101904 */
[----:B------:R0:W5:Y:S04]  /*03e0*/  LDG.E R10, desc[UR4][R20.64] ;  /* 0x00000004140a7981 */ /* 0x000168000c1e1900 */
[----:B------:R0:W-:Y:S04]  /*03f0*/  STG.E desc[UR4][R20.64], RZ ;  /* 0x000000ff14007986 */ /* 0x0001e8000c101904 */
[----:B-1----:R1:W5:Y:S04]  /*0400*/  LDG.E R9, desc[UR4][R16.64] ;  /* 0x0000000410097981 */ /* 0x002368000c1e1900 */
[----:B------:R1:W-:Y:S01]  /*0410*/  STG.E desc[UR4][R16.64], RZ ;  /* 0x000000ff10007986 */ /* 0x0003e2000c101904 */
[----:B0-----:R-:W-:Y:S01]  /*0420*/  IADD3 R21, PT, PT, R2, 0x7, RZ ;  /* 0x0000000702157810 */ /* 0x001fe20007ffe0ff */
[----:B-1----:R-:W-:-:S04]  /*0430*/  IMAD.WIDE.U32 R16, R29, 0x4, R14 ;  /* 0x000000041d107825 */ /* 0x002fc800078e000e */
[----:B------:R-:W-:Y:S01]  /*0440*/  VIADD R29, R2, 0x6 ;  /* 0x00000006021d7836 */ /* 0x000fe20000000000 */
[----:B------:R0:W5:Y:S01]  /*0450*/  LDG.E R8, desc[UR4][R16.64] ;  /* 0x0000000410087981 */ /* 0x000162000c1e1900 */
[----:B------:R-:W-:-:S03]  /*0460*/  IMAD.WIDE.U32 R20, R21, 0x4, R14 ;  /* 0x0000000415147825 */ /* 0x000fc600078e000e */
[----:B------:R0:W-:Y:S01]  /*0470*/  STG.E desc[UR4][R16.64], RZ ;  /* 0x000000ff10007986 */ /* 0x0001e2000c101904 */
[----:B------:R-:W-:-:S05]  /*0480*/  IMAD.WIDE.U32 R18, R29, 0x4, R14 ;  /* 0x000000041d127825 */ /* 0x000fca00078e000e */
[----:B------:R-:W5:Y:S01]  /*0490*/  LDG.E R29, desc[UR4][R18.64] ;  /* 0x00000004121d7981 */ /* 0x000f62000c1e1900 */
[----:B0-----:R-:W-:-:S03]  /*04a0*/  IADD3 R17, PT, PT, R2, 0x8, RZ ;  /* 0x0000000802117810 */ /* 0x001fc60007ffe0ff */
[----:B------:R0:W-:Y:S02]  /*04b0*/  STG.E desc[UR4][R18.64], RZ ;  /* 0x000000ff12007986 */ /* 0x0001e4000c101904 */
[----:B------:R-:W-:Y:S02]  /*04c0*/  IMAD.WIDE.U32 R14, R17, 0x4, R14 ;  /* 0x00000004110e7825 */ /* 0x000fe400078e000e */
[----:B0-----:R-:W5:Y:S04]  /*04d0*/  LDG.E R18, desc[UR4][R20.64] ;  /* 0x0000000414127981 */ /* 0x001f68000c1e1900 */
[----:B------:R1:W-:Y:S04]  /*04e0*/  STG.E desc[UR4][R20.64], RZ ;  /* 0x000000ff14007986 */ /* 0x0003e8000c101904 */
[----:B------:R-:W5:Y:S01]  /*04f0*/  LDG.E R17, desc[UR4][R14.64] ;  /* 0x000000040e117981 */ /* 0x000f62000c1e1900 */
[----:B------:R-:W-:Y:S01]  /*0500*/  VIADD R6, R6, 0x10 ;  /* 0x0000001006067836 */ /* 0x000fe20000000000 */
[----:B------:R-:W-:-:S02]  /*0510*/  IADD3 R2, PT, PT, R2, 0x10, RZ ;  /* 0x0000001002027810 */ /* 0x000fc40007ffe0ff */
[----:B------:R1:W-:Y:S02]  /*0520*/  STG.E desc[UR4][R14.64], RZ ;  /* 0x000000ff0e007986 */ /* 0x0003e4000c101904 */
[----:B------:R-:W-:Y:S02]  /*0530*/  ISETP.NE.AND P1, PT, R6, RZ, PT ;  /* 0x000000ff0600720c */ /* 0x000fe40003f25270 */
[----:B--2---:R-:W-:-:S04]  /*0540*/  IADD3 R27, PT, PT, R28, R27, R7 ;  /* 0x0000001b1c1b7210 */ /* 0x004fc80007ffe007 */
[----:B----4-:R-:W-:-:S04]  /*0550*/  IADD3 R25, PT, PT, R25, R26, R27 ;  /* 0x0000001a19197210 */ /* 0x010fc80007ffe01b */
[----:B---3--:R-:W-:-:S04]  /*0560*/  IADD3 R23, PT, PT, R23, R24, R25 ;  /* 0x0000001817177210 */ /* 0x008fc80007ffe019 */
[----:B-----5:R-:W-:-:S04]  /*0570*/  IADD3 R13, PT, PT, R13, R22, R23 ;  /* 0x000000160d0d7210 */ /* 0x020fc80007ffe017 */
[----:B------:R-:W-:-:S04]  /*0580*/  IADD3 R11, PT, PT, R11, R12, R13 ;  /* 0x0000000c0b0b7210 */ /* 0x000fc80007ffe00d */
[----:B------:R-:W-:-:S04]  /*0590*/  IADD3 R9, PT, PT, R9, R10, R11 ;  /* 0x0000000a09097210 */ /* 0x000fc80007ffe00b */
[----:B------:R-:W-:-:S04]  /*05a0*/  IADD3 R8, PT, PT, R29, R8, R9 ;  /* 0x000000081d087210 */ /* 0x000fc80007ffe009 */
[----:B------:R-:W-:Y:S01]  /*05b0*/  IADD3 R7, PT, PT, R17, R18, R8 ;  /* 0x0000001211077210 */ /* 0x000fe20007ffe008 */
[----:B-1----:R-:W-:Y:S06]  /*05c0*/  @P1 BRA `(.L_x_2) ;  /* 0xfffffff800d01947 */ /* 0x002fec000383ffff */
.L_x_1:
[----:B------:R-:W-:Y:S05]  /*05d0*/  @!P0 BRA `(.L_x_0) ;  /* 0x00000004003c8947 */ /* 0x000fea0003800000 */
[----:B------:R-:W-:Y:S02]  /*05e0*/  ISETP.GE.U32.AND P0, PT, R4, 0x8, PT ;  /* 0x000000080400780c */ /* 0x000fe40003f06070 */
[----:B------:R-:W-:-:S04]  /*05f0*/  LOP3.LUT R6, R0, 0x7, RZ, 0xc0, !PT ;  /* 0x0000000700067812 */ /* 0x000fc800078ec0ff */
[----:B------:R-:W-:-:S07]  /*0600*/  ISETP.NE.AND P1, PT, R6, RZ, PT ;  /* 0x000000ff0600720c */ /* 0x000fce0003f25270 */
[----:B------:R-:W-:Y:S06]  /*0610*/  @!P0 BRA `(.L_x_3) ;  /* 0x0000000000988947 */ /* 0x000fec0003800000 */
[----:B------:R-:W1:Y:S01]  /*0620*/  LDC.64 R22, c[0x0][0x380] ;  /* 0x0000e000ff167b82 */ /* 0x000e620000000a00 */
[----:B0-----:R-:W-:-:S04]  /*0630*/  IMAD R9, R3, R0, R5 ;  /* 0x0000000003097224 */ /* 0x001fc800078e0205 */
[C---:B------:R-:W-:Y:S01]  /*0640*/  VIADD R19, R9.reuse, 0x2 ;  /* 0x0000000209137836 */ /* 0x040fe20000000000 */
[C---:B------:R-:W-:Y:S01]  /*0650*/  IADD3 R21, PT, PT, R9.reuse, 0x1, RZ ;  /* 0x0000000109157810 */ /* 0x040fe20007ffe0ff */
[C---:B------:R-:W-:Y:S01]  /*0660*/  VIADD R13, R9.reuse, 0x5 ;  /* 0x00000005090d7836 */ /* 0x040fe20000000000 */
[C---:B------:R-:W-:Y:S02]  /*0670*/  IADD3 R17, PT, PT, R9.reuse, 0x3, RZ ;  /* 0x0000000309117810 */ /* 0x040fe40007ffe0ff */
[C---:B------:R-:W-:Y:S02]  /*0680*/  IADD3 R15, PT, PT, R9.reuse, 0x4, RZ ;  /* 0x00000004090f7810 */ /* 0x040fe40007ffe0ff */
[C---:B------:R-:W-:Y:S02]  /*0690*/  IADD3 R11, PT, PT, R9.reuse, 0x6, RZ ;  /* 0x00000006090b7810 */ /* 0x040fe40007ffe0ff */
[C---:B------:R-:W-:Y:S01]  /*06a0*/  IADD3 R25, PT, PT, R9.reuse, 0x7, RZ ;  /* 0x0000000709197810 */ /* 0x040fe20007ffe0ff */
[----:B-1----:R-:W-:-:S04]  /*06b0*/  IMAD.WIDE.U32 R8, R9, 0x4, R22 ;  /* 0x0000000409087825 */ /* 0x002fc800078e0016 */
[--C-:B------:R-:W-:Y:S01]  /*06c0*/  IMAD.WIDE.U32 R20, R21, 0x4, R22.reuse ;  /* 0x0000000415147825 */ /* 0x100fe200078e0016 */
[----:B------:R-:W2:Y:S03]  /*06d0*/  LDG.E R2, desc[UR4][R8.64] ;  /* 0x0000000408027981 */ /* 0x000ea6000c1e1900 */
[--C-:B------:R-:W-:Y:S01]  /*06e0*/  IMAD.WIDE.U32 R18, R19, 0x4, R22.reuse ;  /* 0x0000000413127825 */ /* 0x100fe200078e0016 */
[----:B------:R0:W-:Y:S03]  /*06f0*/  STG.E desc[UR4][R8.64], RZ ;  /* 0x000000ff08007986 */ /* 0x0001e6000c101904 */
[--C-:B------:R-:W-:Y:S01]  /*0700*/  IMAD.WIDE.U32 R16, R17, 0x4, R22.reuse ;  /* 0x0000000411107825 */ /* 0x100fe200078e0016 */
[----:B------:R-:W2:Y:S03]  /*0710*/  LDG.E R4, desc[UR4][R20.64] ;  /* 0x0000000414047981 */ /* 0x000ea6000c1e1900 */
[--C-:B------:R-:W-:Y:S01]  /*0720*/  IMAD.WIDE.U32 R14, R15, 0x4, R22.reuse ;  /* 0x000000040f0e7825 */ /* 0x100fe200078e0016 */
[----:B------:R1:W-:Y:S03]  /*0730*/  STG.E desc[UR4][R20.64], RZ ;  /* 0x000000ff14007986 */ /* 0x0003e6000c101904 */
[----:B------:R-:W-:-:S04]  /*0740*/  IMAD.WIDE.U32 R12, R13, 0x4, R22 ;  /* 0x000000040d0c7825 */ /* 0x000fc800078e0016 */
[----:B------:R-:W-:-:S04]  /*0750*/  IMAD.WIDE.U32 R10, R11, 0x4, R22 ;  /* 0x000000040b0a7825 */ /* 0x000fc800078e0016 */
[----:B------:R-:W-:Y:S02]  /*0760*/  IMAD.WIDE.U32 R22, R25, 0x4, R22 ;  /* 0x0000000419167825 */ /* 0x000fe400078e0016 */
[----:B------:R-:W3:Y:S04]  /*0770*/  LDG.E R25, desc[UR4][R18.64] ;  /* 0x0000000412197981 */ /* 0x000ee8000c1e1900 */
[----:B------:R1:W-:Y:S04]  /*0780*/  STG.E desc[UR4][R18.64], RZ ;  /* 0x000000ff12007986 */ /* 0x0003e8000c101904 */
[----:B------:R-:W3:Y:S04]  /*0790*/  LDG.E R24, desc[UR4][R16.64] ;  /* 0x0000000410187981 */ /* 0x000ee8000c1e1900 */
[----:B------:R1:W-:Y:S04]  /*07a0*/  STG.E desc[UR4][R16.64], RZ ;  /* 0x000000ff10007986 */ /* 0x0003e8000c101904 */
[----:B------:R-:W4:Y:S04]  /*07b0*/  LDG.E R27, desc[UR4][R14.64] ;  /* 0x000000040e1b7981 */ /* 0x000f28000c1e1900 */
[----:B------:R1:W-:Y:S04]  /*07c0*/  STG.E desc[UR4][R14.64], RZ ;  /* 0x000000ff0e007986 */ /* 0x0003e8000c101904 */
[----:B------:R-:W4:Y:S04]  /*07d0*/  LDG.E R26, desc[UR4][R12.64] ;  /* 0x000000040c1a7981 */ /* 0x000f28000c1e1900 */
[----:B------:R1:W-:Y:S04]  /*07e0*/  STG.E desc[UR4][R12.64], RZ ;  /* 0x000000ff0c007986 */ /* 0x0003e8000c101904 */
[----:B0-----:R-:W5:Y:S04]  /*07f0*/  LDG.E R9, desc[UR4][R10.64] ;  /* 0x000000040a097981 */ /* 0x001f68000c1e1900 */
[----:B------:R1:W-:Y:S04]  /*0800*/  STG.E desc[UR4][R10.64], RZ ;  /* 0x000000ff0a007986 */ /* 0x0003e8000c101904 */
[----:B------:R-:W5:Y:S04]  /*0810*/  LDG.E R8, desc[UR4][R22.64] ;  /* 0x0000000416087981 */ /* 0x000f68000c1e1900 */
[----:B------:R1:W-:Y:S01]  /*0820*/  STG.E desc[UR4][R22.64], RZ ;  /* 0x000000ff16007986 */ /* 0x0003e2000c101904 */
[----:B------:R-:W-:Y:S01]  /*0830*/  VIADD R5, R5, 0x8 ;  /* 0x0000000805057836 */ /* 0x000fe20000000000 */
[----:B--2---:R-:W-:-:S04]  /*0840*/  IADD3 R2, PT, PT, R4, R2, R7 ;  /* 0x0000000204027210 */ /* 0x004fc80007ffe007 */
[----:B---3--:R-:W-:-:S04]  /*0850*/  IADD3 R2, PT, PT, R24, R25, R2 ;  /* 0x0000001918027210 */ /* 0x008fc80007ffe002 */
[----:B----4-:R-:W-:-:S04]  /*0860*/  IADD3 R2, PT, PT, R26, R27, R2 ;  /* 0x0000001b1a027210 */ /* 0x010fc80007ffe002 */
[----:B-1---5:R-:W-:-:S07]  /*0870*/  IADD3 R7, PT, PT, R8, R9, R2 ;  /* 0x0000000908077210 */ /* 0x022fce0007ffe002 */
.L_x_3:
        /* <DEDUP_REMOVED lines=8> */
[C---:B------:R-:W-:Y:S02]  /*0900*/  IADD3 R13, PT, PT, R11.reuse, 0x1, RZ ;  /* 0x000000010b0d7810 */ /* 0x040fe40007ffe0ff */
[C---:B------:R-:W-:Y:S01]  /*0910*/  IADD3 R15, PT, PT, R11.reuse, 0x2, RZ ;  /* 0x000000020b0f7810 */ /* 0x040fe20007ffe0ff */
[----:B-1----:R-:W-:-:S04]  /*0920*/  IMAD.WIDE.U32 R10, R11, 0x4, R8 ;  /* 0x000000040b0a7825 */ /* 0x002fc800078e0008 */
[--C-:B------:R-:W-:Y:S01]  /*0930*/  IMAD.WIDE.U32 R12, R13, 0x4, R8.reuse ;  /* 0x000000040d0c7825 */ /* 0x100fe200078e0008 */
[----:B------:R-:W2:Y:S03]  /*0940*/  LDG.E R4, desc[UR4][R10.64] ;  /* 0x000000040a047981 */ /* 0x000ea6000c1e1900 */
[--C-:B------:R-:W-:Y:S01]  /*0950*/  IMAD.WIDE.U32 R14, R15, 0x4, R8.reuse ;  /* 0x000000040f0e7825 */ /* 0x100fe200078e0008 */
[----:B------:R1:W-:Y:S03]  /*0960*/  STG.E desc[UR4][R10.64], RZ ;  /* 0x000000ff0a007986 */ /* 0x0003e6000c101904 */
[----:B------:R-:W-:Y:S01]  /*0970*/  IMAD.WIDE.U32 R8, R17, 0x4, R8 ;  /* 0x0000000411087825 */ /* 0x000fe200078e0008 */
[----:B------:R-:W2:Y:S04]  /*0980*/  LDG.E R6, desc[UR4][R12.64] ;  /* 0x000000040c067981 */ /* 0x000ea8000c1e1900 */
[----:B------:R1:W-:Y:S04]  /*0990*/  STG.E desc[UR4][R12.64], RZ ;  /* 0x000000ff0c007986 */ /* 0x0003e8000c101904 */
[----:B------:R-:W3:Y:S04]  /*09a0*/  LDG.E R17, desc[UR4][R14.64] ;  /* 0x000000040e117981 */ /* 0x000ee8000c1e1900 */
[----:B------:R1:W-:Y:S04]  /*09b0*/  STG.E desc[UR4][R14.64], RZ ;  /* 0x000000ff0e007986 */ /* 0x0003e8000c101904 */
[----:B------:R-:W3:Y:S04]  /*09c0*/  LDG.E R16, desc[UR4][R8.64] ;  /* 0x0000000408107981 */ /* 0x000ee8000c1e1900 */
[----:B------:R1:W-:Y:S01]  /*09d0*/  STG.E desc[UR4][R8.64], RZ ;  /* 0x000000ff08007986 */ /* 0x0003e2000c101904 */
[----:B------:R-:W-:-:S02]  /*09e0*/  IADD3 R5, PT, PT, R5, 0x4, RZ ;  /* 0x0000000405057810 */ /* 0x000fc40007ffe0ff */
[----:B--2---:R-:W-:-:S04]  /*09f0*/  IADD3 R4, PT, PT, R6, R4, R7 ;  /* 0x0000000406047210 */ /* 0x004fc80007ffe007 */
[----:B-1-3--:R-:W-:-:S07]  /*0a00*/  IADD3 R7, PT, PT, R16, R17, R4 ;  /* 0x0000001110077210 */ /* 0x00afce0007ffe004 */
.L_x_4:
[----:B------:R-:W-:Y:S05]  /*0a10*/  @!P1 BRA `(.L_x_0) ;  /* 0x00000000002c9947 */ /* 0x000fea0003800000 */
[----:B------:R-:W1:Y:S01]  /*0a20*/  LDC.64 R8, c[0x0][0x380] ;  /* 0x0000e000ff087b82 */ /* 0x000e620000000a00 */
[----:B0-----:R-:W-:Y:S01]  /*0a30*/  IMAD R5, R3, R0, R5 ;  /* 0x0000000003057224 */ /* 0x001fe200078e0205 */
[----:B------:R-:W-:-:S07]  /*0a40*/  IADD3 R4, PT, PT, -R2, RZ, RZ ;  /* 0x000000ff02047210 */ /* 0x000fce0007ffe1ff */
.L_x_5:
[----:B-1----:R-:W-:-:S05]  /*0a50*/  IMAD.WIDE.U32 R2, R5, 0x4, R8 ;  /* 0x0000000405027825 */ /* 0x002fca00078e0008 */
[----:B------:R-:W2:Y:S01]  /*0a60*/  LDG.E R6, desc[UR4][R2.64] ;  /* 0x0000000402067981 */ /* 0x000ea2000c1e1900 */
[----:B------:R-:W-:Y:S01]  /*0a70*/  VIADD R4, R4, 0x1 ;  /* 0x0000000104047836 */ /* 0x000fe20000000000 */
[----:B------:R-:W-:Y:S02]  /*0a80*/  IADD3 R5, PT, PT, R5, 0x1, RZ ;  /* 0x0000000105057810 */ /* 0x000fe40007ffe0ff */
[----:B------:R3:W-:Y:S02]  /*0a90*/  STG.E desc[UR4][R2.64], RZ ;  /* 0x000000ff02007986 */ /* 0x0007e4000c101904 */
[----:B------:R-:W-:Y:S02]  /*0aa0*/  ISETP.NE.AND P0, PT, R4, RZ, PT ;  /* 0x000000ff0400720c */ /* 0x000fe40003f05270 */
[----:B--2---:R-:W-:-:S11]  /*0ab0*/  IADD3 R7, PT, PT, R6, R7, RZ ;  /* 0x0000000706077210 */ /* 0x004fd60007ffe0ff */
[----:B---3--:R-:W-:Y:S05]  /*0ac0*/  @P0 BRA `(.L_x_5) ;  /* 0xfffffffc00e00947 */ /* 0x008fea000383ffff */
.L_x_0:
[----:B------:R-:W1:Y:S01]  /*0ad0*/  S2R R5, SR_TID.X ;  /* 0x0000000000057919 */ /* 0x000e620000002100 */
[----:B0-----:R-:W0:Y:S01]  /*0ae0*/  LDC.64 R2, c[0x0][0x380] ;  /* 0x0000e000ff027b82 */ /* 0x001e220000000a00 */
[----:B-1----:R-:W-:-:S04]  /*0af0*/  IMAD R5, R5, R0, RZ ;  /* 0x0000000005057224 */ /* 0x002fc800078e02ff */
[----:B0-----:R-:W-:-:S05]  /*0b00*/  IMAD.WIDE.U32 R2, R5, 0x4, R2 ;  /* 0x0000000405027825 */ /* 0x001fca00078e0002 */
[----:B------:R-:W-:Y:S01]  /*0b10*/  STG.E desc[UR4][R2.64], R7 ;  /* 0x0000000702007986 */ /* 0x000fe2000c101904 */
[----:B------:R-:W-:Y:S05]  /*0b20*/  EXIT ;  /* 0x000000000000794d */ /* 0x000fea0003800000 */
.L_x_6:
[----:B------:R-:W-:-:S00]  /*0b30*/  BRA `(.L_x_6) ;  /* 0xfffffffc00fc7947 */ /* 0x000fc0000383ffff */
[----:B------:R-:W-:-:S00]  /*0b40*/  NOP ;  /* 0x0000000000007918 */ /* 0x000fc00000000000 */
        /* <DEDUP_REMOVED lines=11> */
.L_x_8:


//--------------------- .text._Z14inversionPairsPiS_ --------------------------
	.section	.text._Z14inversionPairsPiS_,"ax",@progbits
	.align	128
        .global         _Z14inversionPairsPiS_
        .type           _Z14inversionPairsPiS_,@function
        .size           _Z14inversionPairsPiS_,(.L_x_9 - _Z14inversionPairsPiS_)
        .other          _Z14inversionPairsPiS_,@"STO_CUDA_ENTRY STV_DEFAULT"
_Z14inversionPairsPiS_:
.text._Z14inversionPairsPiS_:
[----:B------:R-:W-:Y:S01]  /*0000*/  LDC R1, c[0x0][0x37c] ;  /* 0x0000df00ff017b82 */ /* 0x000fe20000000800 */
[----:B------:R-:W0:Y:S01]  /*0010*/  S2R R7, SR_CTAID.X ;  /* 0x0000000000077919 */ /* 0x000e220000002500 */
[----:B------:R-:W0:Y:S02]  /*0020*/  S2R R0, SR_TID.X ;  /* 0x0000000000007919 */ /* 0x000e240000002100 */
[----:B0-----:R-:W-:-:S13]  /*0030*/  ISETP.GE.U32.AND P0, PT, R7, R0, PT ;  /* 0x000000000700720c */ /* 0x001fda0003f06070 */
[----:B------:R-:W-:Y:S05]  /*0040*/  @P0 EXIT ;  /* 0x000000000000094d */ /* 0x000fea0003800000 */
[----:B------:R-:W0:Y:S01]  /*0050*/  LDC.64 R4, c[0x0][0x380] ;  /* 0x0000e000ff047b82 */ /* 0x000e220000000a00 */
[----:B------:R-:W1:Y:S01]  /*0060*/  LDCU.64 UR4, c[0x0][0x358] ;  /* 0x00006b00ff0477ac */ /* 0x000e620008000a00 */
[----:B0-----:R-:W-:-:S04]  /*0070*/  IMAD.WIDE.U32 R2, R7, 0x4, R4 ;  /* 0x0000000407027825 */ /* 0x001fc800078e0004 */
[----:B------:R-:W-:Y:S02]  /*0080*/  IMAD.WIDE.U32 R4, R0, 0x4, R4 ;  /* 0x0000000400047825 */ /* 0x000fe400078e0004 */
[----:B-1----:R-:W2:Y:S04]  /*0090*/  LDG.E R2, desc[UR4][R2.64] ;  /* 0x0000000402027981 */ /* 0x002ea8000c1e1900 */
[----:B------:R-:W2:Y:S02]  /*00a0*/  LDG.E R5, desc[UR4][R4.64] ;  /* 0x0000000404057981 */ /* 0x000ea4000c1e1900 */
[----:B--2---:R-:W-:-:S13]  /*00b0*/  ISETP.GT.AND P0, PT, R2, R5, PT ;  /* 0x000000050200720c */ /* 0x004fda0003f04270 */
[----:B------:R-:W-:Y:S05]  /*00c0*/  @!P0 EXIT ;  /* 0x000000000000894d */ /* 0x000fea0003800000 */
[----:B------:R-:W0:Y:S01]  /*00d0*/  LDC.64 R2, c[0x0][0x388] ;  /* 0x0000e200ff027b82 */ /* 0x000e220000000a00 */
[----:B------:R-:W1:Y:S02]  /*00e0*/  LDCU UR6, c[0x0][0x360] ;  /* 0x00006c00ff0677ac */ /* 0x000e640008000800 */
[----:B-1----:R-:W-:Y:S02]  /*00f0*/  IMAD R5, R7, UR6, R0 ;  /* 0x0000000607057c24 */ /* 0x002fe4000f8e0200 */
[----:B------:R-:W-:Y:S02]  /*0100*/  HFMA2 R7, -RZ, RZ, 0, 5.9604644775390625e-08 ;  /* 0x00000001ff077431 */ /* 0x000fe400000001ff */
[----:B0-----:R-:W-:-:S05]  /*0110*/  IMAD.WIDE.U32 R2, R5, 0x4, R2 ;  /* 0x0000000405027825 */ /* 0x001fca00078e0002 */
[----:B------:R-:W-:Y:S01]  /*0120*/  STG.E desc[UR4][R2.64], R7 ;  /* 0x0000000702007986 */ /* 0x000fe2000c101904 */
[----:B------:R-:W-:Y:S05]  /*0130*/  EXIT ;  /* 0x000000000000794d */ /* 0x000fea0003800000 */
.L_x_7:
        /* <DEDUP_REMOVED lines=12> */
.L_x_9:


//--------------------- .nv.shared.reserved.0     --------------------------
	.section	.nv.shared.reserved.0,"aw",@nobits
	.weak		__nv_reservedSMEM_offset_0_alias
	.size		__nv_reservedSMEM_offset_0_alias, 0, 64
	.other		__nv_reservedSMEM_offset_0_alias,@"STO_CUDA_RESERVED_SHARED STV_DEFAULT"
__nv_reservedSMEM_offset_0_alias:
	.zero		0
	.zero		64


//--------------------- .nv.constant0._Z15countInversionsPii --------------------------
	.section	.nv.constant0._Z15countInversionsPii,"a",@progbits
	.sectionflags	@""
	.align	4
.nv.constant0._Z15countInversionsPii:
	.zero		908


//--------------------- .nv.constant0._Z14inversionPairsPiS_ --------------------------
	.section	.nv.constant0._Z14inversionPairsPiS_,"a",@progbits
	.sectionflags	@""
	.align	4
.nv.constant0._Z14inversionPairsPiS_:
	.zero		912


//--------------------- SYMBOLS --------------------------

	.type		.nv.reservedSmem.offset0,@object
	.size		.nv.reservedSmem.offset0,0x4
